//
// Generated by NVIDIA NVVM Compiler
//
// Compiler Build ID: CL-36424714
// Cuda compilation tools, release 13.0, V13.0.88
// Based on NVVM 20.0.0
//

.version 9.0
.target sm_100
.address_size 64

	// .globl	_Z11ballot_testv
.extern .func  (.param .b32 func_retval0) vprintf
(
	.param .b64 vprintf_param_0,
	.param .b64 vprintf_param_1
)
;
.global .align 1 .b8 $str[33] = {37, 56, 88, 32, 102, 114, 111, 109, 32, 116, 104, 114, 101, 97, 100, 32, 37, 50, 100, 32, 111, 102, 32, 119, 97, 114, 112, 32, 37, 50, 100, 10};
.global .align 1 .b8 $str$1[32] = {37, 100, 32, 102, 114, 111, 109, 32, 116, 104, 114, 101, 97, 100, 32, 37, 50, 100, 32, 111, 102, 32, 119, 97, 114, 112, 32, 37, 50, 100, 10};

.visible .entry _Z11ballot_testv()
{
	.local .align 8 .b8 	__local_depot0[16];
	.reg .b64 	%SP;
	.reg .b64 	%SPL;
	.reg .pred 	%p<4>;
	.reg .b32 	%r<9>;
	.reg .b64 	%rd<5>;

	mov.u64 	%SPL, __local_depot0;
	cvta.local.u64 	%SP, %SPL;
	add.u64 	%rd1, %SP, 0;
	add.u64 	%rd2, %SPL, 0;
	mov.u32 	%r1, %tid.x;
	shr.u32 	%r2, %r1, 5;
	and.b32  	%r3, %r1, 31;
	and.b32  	%r4, %r1, 1;
	setp.eq.b32 	%p1, %r4, 1;
	not.pred 	%p2, %p1;
	mov.b32 	%r5, -286331154;
	vote.sync.ballot.b32 	%r6, %p2, %r5;
	st.local.v2.u32 	[%rd2], {%r6, %r3};
	st.local.u32 	[%rd2+8], %r2;
	mov.u64 	%rd3, $str;
	cvta.global.u64 	%rd4, %rd3;
	{ // callseq 0, 0
	.param .b64 param0;
	st.param.b64 	[param0], %rd4;
	.param .b64 param1;
	st.param.b64 	[param1], %rd1;
	.param .b32 retval0;
	call.uni (retval0), 
	vprintf, 
	(
	param0, 
	param1
	);
	ld.param.b32 	%r7, [retval0];
	} // callseq 0
	ret;

}
	// .globl	_Z8ffs_testv
.visible .entry _Z8ffs_testv()
{
	.local .align 8 .b8 	__local_depot1[16];
	.reg .b64 	%SP;
	.reg .b64 	%SPL;
	.reg .b32 	%r<9>;
	.reg .b64 	%rd<5>;

	mov.u64 	%SPL, __local_depot1;
	cvta.local.u64 	%SP, %SPL;
	add.u64 	%rd1, %SP, 0;
	add.u64 	%rd2, %SPL, 0;
	mov.u32 	%r1, %tid.x;
	shr.u32 	%r2, %r1, 5;
	and.b32  	%r3, %r1, 31;
	mov.b32 	%r4, 1;
	bfind.shiftamt.u32 	%r5, %r4;
	add.s32 	%r6, %r5, 1;
	st.local.v2.u32 	[%rd2], {%r6, %r3};
	st.local.u32 	[%rd2+8], %r2;
	mov.u64 	%rd3, $str$1;
	cvta.global.u64 	%rd4, %rd3;
	{ // callseq 1, 0
	.param .b64 param0;
	st.param.b64 	[param0], %rd4;
	.param .b64 param1;
	st.param.b64 	[param1], %rd1;
	.param .b32 retval0;
	call.uni (retval0), 
	vprintf, 
	(
	param0, 
	param1
	);
	ld.param.b32 	%r7, [retval0];
	} // callseq 1
	ret;

}


// ===== COMPILED SASS (sm_100) =====

	.target	sm_100

	.elftype	@"ET_EXEC"


//--------------------- .note.nv.tkinfo           --------------------------
	.section	.note.nv.tkinfo,"",@"SHT_NOTE"
	.sectionflags	@"SHF_NOTE_NV_TKINFO"
	.tkinfo
        /*0018*/ 	.word	0x00000002
        /*0030*/ 	.string	""
        /*0030*/ 	.string	"ptxas"
        /*0030*/ 	.string	"Cuda compilation tools, release 13.0, V13.0.88"
        /*0030*/ 	.string	"Build cuda_13.0.r13.0/compiler.36424714_0"
        /*0030*/ 	.string	"-arch sm_100 -m 64 "



//--------------------- .note.nv.cuinfo           --------------------------
	.section	.note.nv.cuinfo,"",@"SHT_NOTE"
	.sectionflags	@"SHF_NOTE_NV_CUINFO"
        /*0018*/ 	.short	0x0002
        /*001a*/ 	.short	0x0064
        /*001c*/ 	.short	0x0082
	.zero		2


//--------------------- .nv.info                  --------------------------
	.section	.nv.info,"",@"SHT_CUDA_INFO"
	.align	4


	//----- nvinfo : EIATTR_REGCOUNT
	.align		4
        /*0000*/ 	.byte	0x04, 0x2f
        /*0002*/ 	.short	(.L_3 - .L_2)
	.align		4
.L_2:
        /*0004*/ 	.word	index@(_Z11ballot_testv)
        /*0008*/ 	.word	0x00000018


	//----- nvinfo : EIATTR_FRAME_SIZE
	.align		4
.L_3:
        /*000c*/ 	.byte	0x04, 0x11
        /*000e*/ 	.short	(.L_5 - .L_4)
	.align		4
.L_4:
        /*0010*/ 	.word	index@(_Z11ballot_testv)
        /*0014*/ 	.word	0x00000010


	//----- nvinfo : EIATTR_REGCOUNT
	.align		4
.L_5:
        /*0018*/ 	.byte	0x04, 0x2f
        /*001a*/ 	.short	(.L_7 - .L_6)
	.align		4
.L_6:
        /*001c*/ 	.word	index@(_Z8ffs_testv)
        /*0020*/ 	.word	0x00000018


	//----- nvinfo : EIATTR_FRAME_SIZE
	.align		4
.L_7:
        /*0024*/ 	.byte	0x04, 0x11
        /*0026*/ 	.short	(.L_9 - .L_8)
	.align		4
.L_8:
        /*0028*/ 	.word	index@(_Z8ffs_testv)
        /*002c*/ 	.word	0x00000010


	//----- nvinfo : EIATTR_MIN_STACK_SIZE
	.align		4
.L_9:
        /*0030*/ 	.byte	0x04, 0x12
        /*0032*/ 	.short	(.L_11 - .L_10)
	.align		4
.L_10:
        /*0034*/ 	.word	index@(_Z8ffs_testv)
        /*0038*/ 	.word	0x00000010


	//----- nvinfo : EIATTR_MIN_STACK_SIZE
	.align		4
.L_11:
        /*003c*/ 	.byte	0x04, 0x12
        /*003e*/ 	.short	(.L_13 - .L_12)
	.align		4
.L_12:
        /*0040*/ 	.word	index@(_Z11ballot_testv)
        /*0044*/ 	.word	0x00000010
.L_13:


//--------------------- .nv.compat                --------------------------
	.section	.nv.compat,"",@"SHT_CUDA_COMPAT_INFO"
	.align	4
        /*0000*/ 	.byte	0x02, 0x09, 0x00, 0x00, 0x02, 0x02, 0x01, 0x00, 0x02, 0x05, 0x05, 0x00, 0x03, 0x07, 0x01, 0x01
        /*0010*/ 	.byte	0x02, 0x03, 0x00, 0x00, 0x02, 0x06, 0x01, 0x00, 0x04, 0x0b, 0x08, 0x00, 0x09, 0x00, 0x00, 0x00
        /*0020*/ 	.byte	0x00, 0x00, 0x00, 0x00


//--------------------- .nv.info._Z8ffs_testv     --------------------------
	.section	.nv.info._Z8ffs_testv,"",@"SHT_CUDA_INFO"
	.sectionflags	@""
	.align	4


	//----- nvinfo : EIATTR_CUDA_API_VERSION
	.align		4
        /*0000*/ 	.byte	0x04, 0x37
        /*0002*/ 	.short	(.L_15 - .L_14)
.L_14:
        /*0004*/ 	.word	0x00000082


	//----- nvinfo : EIATTR_SPARSE_MMA_MASK
	.align		4
.L_15:
        /*0008*/ 	.byte	0x03, 0x50
        /*000a*/ 	.short	0x0000


	//----- nvinfo : EIATTR_MAXREG_COUNT
	.align		4
        /*000c*/ 	.byte	0x03, 0x1b
        /*000e*/ 	.short	0x00ff


	//----- nvinfo : EIATTR_EXTERNS
	.align		4
        /*0010*/ 	.byte	0x04, 0x0f
        /*0012*/ 	.short	(.L_17 - .L_16)


	//   ....[0]....
	.align		4
.L_16:
        /*0014*/ 	.word	index@(vprintf)


	//----- nvinfo : EIATTR_MERCURY_ISA_VERSION
	.align		4
.L_17:
        /*0018*/ 	.byte	0x03, 0x5f
        /*001a*/ 	.short	0x0101


	//----- nvinfo : EIATTR_VRC_CTA_INIT_COUNT
	.align		4
        /*001c*/ 	.byte	0x02, 0x4a
	.zero		1
	.zero		1


	//----- nvinfo : EIATTR_SYSCALL_OFFSETS
	.align		4
        /*0020*/ 	.byte	0x04, 0x46
        /*0022*/ 	.short	(.L_19 - .L_18)


	//   ....[0]....
.L_18:
        /*0024*/ 	.word	0x00000120


	//----- nvinfo : EIATTR_EXIT_INSTR_OFFSETS
	.align		4
.L_19:
        /*0028*/ 	.byte	0x04, 0x1c
        /*002a*/ 	.short	(.L_21 - .L_20)


	//   ....[0]....
.L_20:
        /*002c*/ 	.word	0x00000130


	//----- nvinfo : EIATTR_SW_WAR
	.align		4
.L_21:
        /*0030*/ 	.byte	0x04, 0x36
        /*0032*/ 	.short	(.L_23 - .L_22)
.L_22:
        /*0034*/ 	.word	0x00000008
.L_23:


//--------------------- .nv.info._Z11ballot_testv --------------------------
	.section	.nv.info._Z11ballot_testv,"",@"SHT_CUDA_INFO"
	.sectionflags	@""
	.align	4


	//----- nvinfo : EIATTR_CUDA_API_VERSION
	.align		4
        /*0000*/ 	.byte	0x04, 0x37
        /*0002*/ 	.short	(.L_25 - .L_24)
.L_24:
        /*0004*/ 	.word	0x00000082


	//----- nvinfo : EIATTR_SPARSE_MMA_MASK
	.align		4
.L_25:
        /*0008*/ 	.byte	0x03, 0x50
        /*000a*/ 	.short	0x0000


	//----- nvinfo : EIATTR_MAXREG_COUNT
	.align		4
        /*000c*/ 	.byte	0x03, 0x1b
        /*000e*/ 	.short	0x00ff


	//----- nvinfo : EIATTR_EXTERNS
	.align		4
        /*0010*/ 	.byte	0x04, 0x0f
        /*0012*/ 	.short	(.L_27 - .L_26)


	//   ....[0]....
	.align		4
.L_26:
        /*0014*/ 	.word	index@(vprintf)


	//----- nvinfo : EIATTR_MERCURY_ISA_VERSION
	.align		4
.L_27:
        /*0018*/ 	.byte	0x03, 0x5f
        /*001a*/ 	.short	0x0101


	//----- nvinfo : EIATTR_COOP_GROUP_MASK_REGIDS
	.align		4
        /*001c*/ 	.byte	0x04, 0x29
        /*001e*/ 	.short	(.L_29 - .L_28)


	//   ....[0]....
.L_28:
        /*0020*/ 	.word	0x05000002


	//----- nvinfo : EIATTR_COOP_GROUP_INSTR_OFFSETS
	.align		4
.L_29:
        /*0024*/ 	.byte	0x04, 0x28
        /*0026*/ 	.short	(.L_31 - .L_30)


	//   ....[0]....
.L_30:
        /*0028*/ 	.word	0x00000100


	//----- nvinfo : EIATTR_VRC_CTA_INIT_COUNT
	.align		4
.L_31:
        /*002c*/ 	.byte	0x02, 0x4a
	.zero		1
	.zero		1


	//----- nvinfo : EIATTR_SYSCALL_OFFSETS
	.align		4
        /*0030*/ 	.byte	0x04, 0x46
        /*0032*/ 	.short	(.L_33 - .L_32)


	//   ....[0]....
.L_32:
        /*0034*/ 	.word	0x00000150


	//----- nvinfo : EIATTR_EXIT_INSTR_OFFSETS
	.align		4
.L_33:
        /*0038*/ 	.byte	0x04, 0x1c
        /*003a*/ 	.short	(.L_35 - .L_34)


	//   ....[0]....
.L_34:
        /*003c*/ 	.word	0x00000160


	//----- nvinfo : EIATTR_SW_WAR
	.align		4
.L_35:
        /*0040*/ 	.byte	0x04, 0x36
        /*0042*/ 	.short	(.L_37 - .L_36)
.L_36:
        /*0044*/ 	.word	0x00000008
.L_37:


//--------------------- .nv.callgraph             --------------------------
	.section	.nv.callgraph,"",@"SHT_CUDA_CALLGRAPH"
	.align	4
	.sectionentsize	8
	.align		4
        /*0000*/ 	.word	0x00000000
	.align		4
        /*0004*/ 	.word	0xffffffff
	.align		4
        /*0008*/ 	.word	index@(_Z8ffs_testv)
	.align		4
        /*000c*/ 	.word	index@(vprintf)
	.align		4
        /*0010*/ 	.word	index@(_Z11ballot_testv)
	.align		4
        /*0014*/ 	.word	index@(vprintf)
	.align		4
        /*0018*/ 	.word	0x00000000
	.align		4
        /*001c*/ 	.word	0xfffffffe
	.align		4
        /*0020*/ 	.word	0x00000000
	.align		4
        /*0024*/ 	.word	0xfffffffd
	.align		4
        /*0028*/ 	.word	0x00000000
	.align		4
        /*002c*/ 	.word	0xfffffffc


//--------------------- .nv.constant4             --------------------------
	.section	.nv.constant4,"a",@progbits
	.align	8
	.align		8
.nv.constant4:
        /*0000*/ 	.dword	vprintf
	.align		8
        /*0008*/ 	.dword	$str
	.align		8
        /*0010*/ 	.dword	$str$1


//--------------------- .text._Z8ffs_testv        --------------------------
	.section	.text._Z8ffs_testv,"ax",@progbits
	.align	128
        .global         _Z8ffs_testv
        .type           _Z8ffs_testv,@function
        .size           _Z8ffs_testv,(.L_x_4 - _Z8ffs_testv)
        .other          _Z8ffs_testv,@"STO_CUDA_ENTRY STV_DEFAULT"
_Z8ffs_testv:
.text._Z8ffs_testv:
[----:B------:R-:W0:Y:S01]  /*0000*/  LDC R1, c[0x0][0x37c] ;  /* 0x0000df00ff017b82 */ /* 0x000e220000000800 */
[----:B------:R-:W1:Y:S01]  /*0010*/  S2R R0, SR_TID.X ;  /* 0x0000000000007919 */ /* 0x000e620000002100 */
[----:B------:R-:W-:Y:S01]  /*0020*/  MOV R2, 0x0 ;  /* 0x0000000000027802 */ /* 0x000fe20000000f00 */
[----:B0-----:R-:W-:Y:S01]  /*0030*/  VIADD R1, R1, 0xfffffff0 ;  /* 0xfffffff001017836 */ /* 0x001fe20000000000 */
[----:B------:R-:W0:Y:S01]  /*0040*/  LDCU UR4, c[0x0][0x2f8] ;  /* 0x00005f00ff0477ac */ /* 0x000e220008000800 */
[----:B------:R-:W-:-:S03]  /*0050*/  IMAD.MOV.U32 R8, RZ, RZ, 0x20 ;  /* 0x00000020ff087424 */ /* 0x000fc600078e00ff */
[----:B------:R-:W2:Y:S01]  /*0060*/  LDC.64 R2, c[0x4][R2] ;  /* 0x0100000002027b82 */ /* 0x000ea20000000a00 */
[----:B------:R-:W3:Y:S01]  /*0070*/  LDCU.64 UR6, c[0x4][0x10] ;  /* 0x01000200ff0677ac */ /* 0x000ee20008000a00 */
[----:B------:R-:W4:Y:S01]  /*0080*/  LDCU UR5, c[0x0][0x2fc] ;  /* 0x00005f80ff0577ac */ /* 0x000f220008000800 */
[----:B0-----:R-:W-:Y:S01]  /*0090*/  IADD3 R6, P0, PT, R1, UR4, RZ ;  /* 0x0000000401067c10 */ /* 0x001fe2000ff1e0ff */
[----:B---3--:R-:W-:Y:S02]  /*00a0*/  IMAD.U32 R4, RZ, RZ, UR6 ;  /* 0x00000006ff047e24 */ /* 0x008fe4000f8e00ff */
[----:B------:R-:W-:Y:S02]  /*00b0*/  IMAD.U32 R5, RZ, RZ, UR7 ;  /* 0x00000007ff057e24 */ /* 0x000fe4000f8e00ff */
[----:B----4-:R-:W-:Y:S01]  /*00c0*/  IMAD.X R7, RZ, RZ, UR5, P0 ;  /* 0x00000005ff077e24 */ /* 0x010fe200080e06ff */
[----:B-1----:R-:W-:Y:S02]  /*00d0*/  LOP3.LUT R9, R0, 0x1f, RZ, 0xc0, !PT ;  /* 0x0000001f00097812 */ /* 0x002fe400078ec0ff */
[----:B------:R-:W-:-:S03]  /*00e0*/  SHF.R.U32.HI R0, RZ, 0x5, R0 ;  /* 0x00000005ff007819 */ /* 0x000fc60000011600 */
[----:B------:R0:W-:Y:S04]  /*00f0*/  STL.64 [R1], R8 ;  /* 0x0000000801007387 */ /* 0x0001e80000100a00 */
[----:B------:R0:W-:Y:S02]  /*0100*/  STL [R1+0x8], R0 ;  /* 0x0000080001007387 */ /* 0x0001e40000100800 */
[----:B------:R-:W-:-:S07]  /*0110*/  LEPC R20, `(.L_x_0) ;  /* 0x000000001014794e */ /* 0x000fce0000000000 */
[----:B0-2---:R-:W-:Y:S05]  /*0120*/  CALL.ABS.NOINC R2 ;  /* 0x0000000002007343 */ /* 0x005fea0003c00000 */
.L_x_0:
[----:B------:R-:W-:Y:S05]  /*0130*/  EXIT ;  /* 0x000000000000794d */ /* 0x000fea0003800000 */
.L_x_1:
[----:B------:R-:W-:-:S00]  /*0140*/  BRA `(.L_x_1) ;  /* 0xfffffffc00fc7947 */ /* 0x000fc0000383ffff */
[----:B------:R-:W-:-:S00]  /*0150*/  NOP ;  /* 0x0000000000007918 */ /* 0x000fc00000000000 */
        /* <DEDUP_REMOVED lines=10> */
.L_x_4:


//--------------------- .text._Z11ballot_testv    --------------------------
	.section	.text._Z11ballot_testv,"ax",@progbits
	.align	128
        .global         _Z11ballot_testv
        .type           _Z11ballot_testv,@function
        .size           _Z11ballot_testv,(.L_x_5 - _Z11ballot_testv)
        .other          _Z11ballot_testv,@"STO_CUDA_ENTRY STV_DEFAULT"
_Z11ballot_testv:
.text._Z11ballot_testv:
[----:B------:R-:W0:Y:S01]  /*0000*/  LDC R1, c[0x0][0x37c] ;  /* 0x0000df00ff017b82 */ /* 0x000e220000000800 */
[----:B------:R-:W1:Y:S01]  /*0010*/  S2R R3, SR_TID.X ;  /* 0x0000000000037919 */ /* 0x000e620000002100 */
[----:B------:R-:W-:Y:S01]  /*0020*/  IMAD.MOV.U32 R2, RZ, RZ, -0x11111112 ;  /* 0xeeeeeeeeff027424 */ /* 0x000fe200078e00ff */
[----:B------:R-:W-:Y:S01]  /*0030*/  MOV R8, 0x0 ;  /* 0x0000000000087802 */ /* 0x000fe20000000f00 */
[----:B0-----:R-:W-:Y:S01]  /*0040*/  VIADD R1, R1, 0xfffffff0 ;  /* 0xfffffff001017836 */ /* 0x001fe20000000000 */
[----:B------:R-:W0:Y:S04]  /*0050*/  LDCU UR4, c[0x0][0x2f8] ;  /* 0x00005f00ff0477ac */ /* 0x000e280008000800 */
[----:B------:R-:W2:Y:S01]  /*0060*/  LDC.64 R8, c[0x4][R8] ;  /* 0x0100000008087b82 */ /* 0x000ea20000000a00 */
[----:B------:R-:W3:Y:S01]  /*0070*/  LDCU.64 UR6, c[0x4][0x8] ;  /* 0x01000100ff0677ac */ /* 0x000ee20008000a00 */
[----:B------:R-:W4:Y:S01]  /*0080*/  LDCU UR5, c[0x0][0x2fc] ;  /* 0x00005f80ff0577ac */ /* 0x000f220008000800 */
[----:B---3--:R-:W-:-:S02]  /*0090*/  IMAD.U32 R4, RZ, RZ, UR6 ;  /* 0x00000006ff047e24 */ /* 0x008fc4000f8e00ff */
[----:B------:R-:W-:Y:S01]  /*00a0*/  IMAD.U32 R5, RZ, RZ, UR7 ;  /* 0x00000007ff057e24 */ /* 0x000fe2000f8e00ff */
[----:B-1----:R-:W-:-:S04]  /*00b0*/  LOP3.LUT R0, R3, 0x1, RZ, 0xc0, !PT ;  /* 0x0000000103007812 */ /* 0x002fc800078ec0ff */
[----:B------:R-:W-:Y:S02]  /*00c0*/  ISETP.NE.U32.AND P0, PT, R0, 0x1, PT ;  /* 0x000000010000780c */ /* 0x000fe40003f05070 */
[----:B------:R-:W-:Y:S02]  /*00d0*/  SHF.R.U32.HI R0, RZ, 0x5, R3 ;  /* 0x00000005ff007819 */ /* 0x000fe40000011603 */
[----:B------:R-:W-:-:S03]  /*00e0*/  LOP3.LUT R3, R3, 0x1f, RZ, 0xc0, !PT ;  /* 0x0000001f03037812 */ /* 0x000fc600078ec0ff */
[----:B------:R1:W-:Y:S06]  /*00f0*/  STL [R1+0x8], R0 ;  /* 0x0000080001007387 */ /* 0x0003ec0000100800 */
[----:B------:R-:W-:Y:S02]  /*0100*/  VOTE.ANY R2, PT, P0 ;  /* 0x0000000000027806 */ /* 0x000fe400000e0100 */
[----:B0-----:R-:W-:-:S03]  /*0110*/  IADD3 R6, P0, PT, R1, UR4, RZ ;  /* 0x0000000401067c10 */ /* 0x001fc6000ff1e0ff */
[----:B------:R1:W-:Y:S02]  /*0120*/  STL.64 [R1], R2 ;  /* 0x0000000201007387 */ /* 0x0003e40000100a00 */
[----:B----4-:R-:W-:-:S08]  /*0130*/  IMAD.X R7, RZ, RZ, UR5, P0 ;  /* 0x00000005ff077e24 */ /* 0x010fd000080e06ff */
[----:B------:R-:W-:-:S07]  /*0140*/  LEPC R20, `(.L_x_2) ;  /* 0x000000001014794e */ /* 0x000fce0000000000 */
[----:B-12---:R-:W-:Y:S05]  /*0150*/  CALL.ABS.NOINC R8 ;  /* 0x0000000008007343 */ /* 0x006fea0003c00000 */
.L_x_2:
[----:B------:R-:W-:Y:S05]  /*0160*/  EXIT ;  /* 0x000000000000794d */ /* 0x000fea0003800000 */
.L_x_3:
        /* <DEDUP_REMOVED lines=9> */
.L_x_5:


//--------------------- .nv.global.init           --------------------------
	.section	.nv.global.init,"aw",@progbits
.nv.global.init:
	.type		$str$1,@object
	.size		$str$1,($str - $str$1)
$str$1:
        /*0000*/ 	.byte	0x25, 0x64, 0x20, 0x66, 0x72, 0x6f, 0x6d, 0x20, 0x74, 0x68, 0x72, 0x65, 0x61, 0x64, 0x20, 0x25
        /*0010*/ 	.byte	0x32, 0x64, 0x20, 0x6f, 0x66, 0x20, 0x77, 0x61, 0x72, 0x70, 0x20, 0x25, 0x32, 0x64, 0x0a, 0x00
	.type		$str,@object
	.size		$str,(.L_0 - $str)
$str:
        /*0020*/ 	.byte	0x25, 0x38, 0x58, 0x20, 0x66, 0x72, 0x6f, 0x6d, 0x20, 0x74, 0x68, 0x72, 0x65, 0x61, 0x64, 0x20
        /*0030*/ 	.byte	0x25, 0x32, 0x64, 0x20, 0x6f, 0x66, 0x20, 0x77, 0x61, 0x72, 0x70, 0x20, 0x25, 0x32, 0x64, 0x0a
        /*0040*/ 	.byte	0x00
.L_0:


//--------------------- .nv.shared.reserved.0     --------------------------
	.section	.nv.shared.reserved.0,"aw",@nobits
	.weak		__nv_reservedSMEM_offset_0_alias
	.size		__nv_reservedSMEM_offset_0_alias, 0, 64
	.other		__nv_reservedSMEM_offset_0_alias,@"STO_CUDA_RESERVED_SHARED STV_DEFAULT"
__nv_reservedSMEM_offset_0_alias:
	.zero		0
	.zero		64


//--------------------- .nv.constant0._Z8ffs_testv --------------------------
	.section	.nv.constant0._Z8ffs_testv,"a",@progbits
	.sectionflags	@""
	.align	4
.nv.constant0._Z8ffs_testv:
	.zero		896


//--------------------- .nv.constant0._Z11ballot_testv --------------------------
	.section	.nv.constant0._Z11ballot_testv,"a",@progbits
	.sectionflags	@""
	.align	4
.nv.constant0._Z11ballot_testv:
	.zero		896


//--------------------- SYMBOLS --------------------------

	.type		.nv.reservedSmem.offset0,@object
	.size		.nv.reservedSmem.offset0,0x4
	.type		vprintf,@function
